	.headerflags	@"EF_CUDA_TEXMODE_UNIFIED EF_CUDA_64BIT_ADDRESS EF_CUDA_ACCELERATORS EF_CUDA_SM90 EF_CUDA_VIRTUAL_SM(EF_CUDA_SM90)"
	.elftype	@"ET_EXEC"


//--------------------- .nv.info                  --------------------------
	.section	.nv.info,"",@"SHT_CUDA_INFO"
	.align	4


	//----- nvinfo : EIATTR_REGCOUNT
	.align		4
        /*0000*/ 	.byte	0x04, 0x2f
        /*0002*/ 	.short	(.L_3 - .L_2)
	.align		4
.L_2:
        /*0004*/ 	.word	index@(triton_poi_fused__native_batch_norm_legit_no_training_leaky_relu_11)
        /*0008*/ 	.word	0x00000010


	//----- nvinfo : EIATTR_MIN_STACK_SIZE
	.align		4
.L_3:
        /*000c*/ 	.byte	0x04, 0x12
        /*000e*/ 	.short	(.L_5 - .L_4)
	.align		4
.L_4:
        /*0010*/ 	.word	index@(triton_poi_fused__native_batch_norm_legit_no_training_leaky_relu_11)
        /*0014*/ 	.word	0x00000000


	//----- nvinfo : EIATTR_FRAME_SIZE
	.align		4
.L_5:
        /*0018*/ 	.byte	0x04, 0x11
        /*001a*/ 	.short	(.L_7 - .L_6)
	.align		4
.L_6:
        /*001c*/ 	.word	index@(triton_poi_fused__native_batch_norm_legit_no_training_leaky_relu_11)
        /*0020*/ 	.word	0x00000000


	//----- nvinfo : EIATTR_MIN_STACK_SIZE
	.align		4
.L_7:
        /*0024*/ 	.byte	0x04, 0x12
        /*0026*/ 	.short	(.L_9 - .L_8)
	.align		4
.L_8:
        /*0028*/ 	.word	index@(triton_poi_fused__native_batch_norm_legit_no_training_leaky_relu_11)
        /*002c*/ 	.word	0x00000000
.L_9:


//--------------------- .nv.info.triton_poi_fused__native_batch_norm_legit_no_training_leaky_relu_11 --------------------------
	.section	.nv.info.triton_poi_fused__native_batch_norm_legit_no_training_leaky_relu_11,"",@"SHT_CUDA_INFO"
	.sectionflags	@""
	.align	4


	//----- nvinfo : EIATTR_CUDA_API_VERSION
	.align		4
        /*0000*/ 	.byte	0x04, 0x37
        /*0002*/ 	.short	(.L_11 - .L_10)
.L_10:
        /*0004*/ 	.word	0x0000007c


	//----- nvinfo : EIATTR_KPARAM_INFO
	.align		4
.L_11:
        /*0008*/ 	.byte	0x04, 0x17
        /*000a*/ 	.short	(.L_13 - .L_12)
.L_12:
        /*000c*/ 	.word	0x00000000
        /*0010*/ 	.short	0x0006
        /*0012*/ 	.short	0x0030
        /*0014*/ 	.byte	0x00, 0xf0, 0x11, 0x00


	//----- nvinfo : EIATTR_KPARAM_INFO
	.align		4
.L_13:
        /*0018*/ 	.byte	0x04, 0x17
        /*001a*/ 	.short	(.L_15 - .L_14)
.L_14:
        /*001c*/ 	.word	0x00000000
        /*0020*/ 	.short	0x0005
        /*0022*/ 	.short	0x0028
        /*0024*/ 	.byte	0x00, 0xf4, 0x21, 0x00


	//----- nvinfo : EIATTR_KPARAM_INFO
	.align		4
.L_15:
        /*0028*/ 	.byte	0x04, 0x17
        /*002a*/ 	.short	(.L_17 - .L_16)
.L_16:
        /*002c*/ 	.word	0x00000000
        /*0030*/ 	.short	0x0004
        /*0032*/ 	.short	0x0020
        /*0034*/ 	.byte	0x00, 0xf4, 0x21, 0x00


	//----- nvinfo : EIATTR_KPARAM_INFO
	.align		4
.L_17:
        /*0038*/ 	.byte	0x04, 0x17
        /*003a*/ 	.short	(.L_19 - .L_18)
.L_18:
        /*003c*/ 	.word	0x00000000
        /*0040*/ 	.short	0x0003
        /*0042*/ 	.short	0x0018
        /*0044*/ 	.byte	0x00, 0xf4, 0x21, 0x00


	//----- nvinfo : EIATTR_KPARAM_INFO
	.align		4
.L_19:
        /*0048*/ 	.byte	0x04, 0x17
        /*004a*/ 	.short	(.L_21 - .L_20)
.L_20:
        /*004c*/ 	.word	0x00000000
        /*0050*/ 	.short	0x0002
        /*0052*/ 	.short	0x0010
        /*0054*/ 	.byte	0x00, 0xf4, 0x21, 0x00


	//----- nvinfo : EIATTR_KPARAM_INFO
	.align		4
.L_21:
        /*0058*/ 	.byte	0x04, 0x17
        /*005a*/ 	.short	(.L_23 - .L_22)
.L_22:
        /*005c*/ 	.word	0x00000000
        /*0060*/ 	.short	0x0001
        /*0062*/ 	.short	0x0008
        /*0064*/ 	.byte	0x00, 0xf4, 0x21, 0x00


	//----- nvinfo : EIATTR_KPARAM_INFO
	.align		4
.L_23:
        /*0068*/ 	.byte	0x04, 0x17
        /*006a*/ 	.short	(.L_25 - .L_24)
.L_24:
        /*006c*/ 	.word	0x00000000
        /*0070*/ 	.short	0x0000
        /*0072*/ 	.short	0x0000
        /*0074*/ 	.byte	0x00, 0xf4, 0x21, 0x00


	//----- nvinfo : EIATTR_SPARSE_MMA_MASK
	.align		4
.L_25:
        /*0078*/ 	.byte	0x03, 0x50
        /*007a*/ 	.short	0x0000


	//----- nvinfo : EIATTR_MAXREG_COUNT
	.align		4
        /*007c*/ 	.byte	0x03, 0x1b
        /*007e*/ 	.short	0x00ff


	//----- nvinfo : EIATTR_EXIT_INSTR_OFFSETS
	.align		4
        /*0080*/ 	.byte	0x04, 0x1c
        /*0082*/ 	.short	(.L_27 - .L_26)


	//   ....[0]....
.L_26:
        /*0084*/ 	.word	0x000003d0


	//----- nvinfo : EIATTR_REQNTID
	.align		4
.L_27:
        /*0088*/ 	.byte	0x04, 0x10
        /*008a*/ 	.short	(.L_29 - .L_28)
.L_28:
        /*008c*/ 	.word	0x00000100
        /*0090*/ 	.word	0x00000001
        /*0094*/ 	.word	0x00000001


	//----- nvinfo : EIATTR_CBANK_PARAM_SIZE
	.align		4
.L_29:
        /*0098*/ 	.byte	0x03, 0x19
        /*009a*/ 	.short	0x0034


	//----- nvinfo : EIATTR_PARAM_CBANK
	.align		4
        /*009c*/ 	.byte	0x04, 0x0a
        /*009e*/ 	.short	(.L_31 - .L_30)
	.align		4
.L_30:
        /*00a0*/ 	.word	index@(.nv.constant0.triton_poi_fused__native_batch_norm_legit_no_training_leaky_relu_11)
        /*00a4*/ 	.short	0x0210
        /*00a6*/ 	.short	0x0034


	//----- nvinfo : EIATTR_SW_WAR
	.align		4
.L_31:
        /*00a8*/ 	.byte	0x04, 0x36
        /*00aa*/ 	.short	(.L_33 - .L_32)
.L_32:
        /*00ac*/ 	.word	0x00000008
.L_33:


//--------------------- .nv.callgraph             --------------------------
	.section	.nv.callgraph,"",@"SHT_CUDA_CALLGRAPH"
	.align	4
	.sectionentsize	8
	.align		4
        /*0000*/ 	.word	0x00000000
	.align		4
        /*0004*/ 	.word	0xffffffff
	.align		4
        /*0008*/ 	.word	0x00000000
	.align		4
        /*000c*/ 	.word	0xfffffffe
	.align		4
        /*0010*/ 	.word	0x00000000
	.align		4
        /*0014*/ 	.word	0xfffffffd
	.align		4
        /*0018*/ 	.word	0x00000000
	.align		4
        /*001c*/ 	.word	0xfffffffc


//--------------------- .nv.constant4             --------------------------
	.section	.nv.constant4,"a",@progbits
	.align	8
	.align		8
.nv.constant4:
        /*0000*/ 	.dword	_$_str
	.align		8
        /*0008*/ 	.dword	_$_str_$_2


//--------------------- .text.triton_poi_fused__native_batch_norm_legit_no_training_leaky_relu_11 --------------------------
	.section	.text.triton_poi_fused__native_batch_norm_legit_no_training_leaky_relu_11,"ax",@progbits
	.align	128
        .global         triton_poi_fused__native_batch_norm_legit_no_training_leaky_relu_11
        .type           triton_poi_fused__native_batch_norm_legit_no_training_leaky_relu_11,@function
        .size           triton_poi_fused__native_batch_norm_legit_no_training_leaky_relu_11,(.L_x_1 - triton_poi_fused__native_batch_norm_legit_no_training_leaky_relu_11)
        .other          triton_poi_fused__native_batch_norm_legit_no_training_leaky_relu_11,@"STO_CUDA_ENTRY STV_DEFAULT"
triton_poi_fused__native_batch_norm_legit_no_training_leaky_relu_11:
.text.triton_poi_fused__native_batch_norm_legit_no_training_leaky_relu_11:
[----:B------:R-:W-:Y:S01]  /*0000*/  LDC R1, c[0x0][0x28] ;  /* 0x00000a00ff017b82 */ /* 0x000fe20000000800 */
[----:B------:R-:W1:Y:S07]  /*0010*/  S2R R0, SR_TID.X ;  /* 0x0000000000007919 */ /* 0x000e6e0000002100 */
[----:B------:R-:W2:Y:S01]  /*0020*/  LDC.64 R2, c[0x0][0x228] ;  /* 0x00008a00ff027b82 */ /* 0x000ea20000000a00 */
[----:B------:R-:W-:Y:S01]  /*0030*/  ULDC.64 UR4, c[0x0][0x208] ;  /* 0x0000820000047ab9 */ /* 0x000fe20000000a00 */
[----:B------:R-:W3:Y:S06]  /*0040*/  S2R R7, SR_CTAID.X ;  /* 0x0000000000077919 */ /* 0x000eec0000002500 */
[----:B------:R-:W4:Y:S08]  /*0050*/  LDC.64 R8, c[0x0][0x230] ;  /* 0x00008c00ff087b82 */ /* 0x000f300000000a00 */
[----:B------:R-:W5:Y:S01]  /*0060*/  LDC.64 R10, c[0x0][0x238] ;  /* 0x00008e00ff0a7b82 */ /* 0x000f620000000a00 */
[----:B-1----:R-:W-:-:S02]  /*0070*/  SHF.L.U32 R0, R0, 0x1, RZ ;  /* 0x0000000100007819 */ /* 0x002fc400000006ff */
[----:B---3--:R-:W-:Y:S02]  /*0080*/  SHF.R.S32.HI R5, RZ, 0x16, R7 ;  /* 0x00000016ff057819 */ /* 0x008fe40000011407 */
[----:B------:R-:W-:Y:S02]  /*0090*/  LOP3.LUT R0, R0, 0x1fe, RZ, 0xc0, !PT ;  /* 0x000001fe00007812 */ /* 0x000fe400078ec0ff */
[----:B------:R-:W-:Y:S02]  /*00a0*/  SGXT R5, R5, 0x1 ;  /* 0x000000010505781a */ /* 0x000fe40000000200 */
[----:B------:R-:W-:Y:S02]  /*00b0*/  LEA R0, R7, R0, 0x9 ;  /* 0x0000000007007211 */ /* 0x000fe400078e48ff */
[----:B------:R-:W1:Y:S02]  /*00c0*/  LDC.64 R6, c[0x0][0x220] ;  /* 0x00008800ff067b82 */ /* 0x000e640000000a00 */
[----:B------:R-:W-:-:S04]  /*00d0*/  LEA.HI R5, R5, R0, RZ, 0x7 ;  /* 0x0000000005057211 */ /* 0x000fc800078f38ff */
[----:B------:R-:W-:-:S04]  /*00e0*/  LOP3.LUT R5, R5, 0xffffff80, RZ, 0xc0, !PT ;  /* 0xffffff8005057812 */ /* 0x000fc800078ec0ff */
[----:B------:R-:W-:Y:S02]  /*00f0*/  IADD3 R13, R0, -R5, RZ ;  /* 0x80000005000d7210 */ /* 0x000fe40007ffe0ff */
[----:B------:R-:W3:Y:S03]  /*0100*/  LDC.64 R4, c[0x0][0x218] ;  /* 0x00008600ff047b82 */ /* 0x000ee60000000a00 */
[----:B--2---:R-:W-:-:S06]  /*0110*/  IMAD.WIDE R2, R13, 0x4, R2 ;  /* 0x000000040d027825 */ /* 0x004fcc00078e0202 */
[----:B------:R-:W2:Y:S01]  /*0120*/  LDG.E.EL.64 R2, desc[UR4][R2.64] ;  /* 0x0000000402027981 */ /* 0x000ea2000c2e1b00 */
[----:B-1----:R-:W-:-:S06]  /*0130*/  IMAD.WIDE R6, R13, 0x4, R6 ;  /* 0x000000040d067825 */ /* 0x002fcc00078e0206 */
[----:B------:R-:W2:Y:S01]  /*0140*/  LDG.E.EL.64 R6, desc[UR4][R6.64] ;  /* 0x0000000406067981 */ /* 0x000ea2000c2e1b00 */
[----:B---3--:R-:W-:-:S06]  /*0150*/  IMAD.WIDE R4, R0, 0x4, R4 ;  /* 0x0000000400047825 */ /* 0x008fcc00078e0204 */
[----:B------:R-:W3:Y:S01]  /*0160*/  LDG.E.64 R4, desc[UR4][R4.64] ;  /* 0x0000000404047981 */ /* 0x000ee2000c1e1b00 */
[----:B----4-:R-:W-:-:S04]  /*0170*/  IMAD.WIDE R8, R13, 0x4, R8 ;  /* 0x000000040d087825 */ /* 0x010fc800078e0208 */
[----:B-----5:R-:W-:Y:S02]  /*0180*/  IMAD.WIDE R10, R13, 0x4, R10 ;  /* 0x000000040d0a7825 */ /* 0x020fe400078e020a */
[----:B------:R-:W4:Y:S04]  /*0190*/  LDG.E.EL.64 R8, desc[UR4][R8.64] ;  /* 0x0000000408087981 */ /* 0x000f28000c2e1b00 */
[----:B------:R-:W4:Y:S01]  /*01a0*/  LDG.E.EL.64 R10, desc[UR4][R10.64] ;  /* 0x000000040a0a7981 */ /* 0x000f22000c2e1b00 */
[----:B--2---:R-:W-:Y:S01]  /*01b0*/  FADD R2, R2, 9.9999997473787516356e-06 ;  /* 0x3727c5ac02027421 */ /* 0x004fe20000000000 */
[----:B------:R-:W-:-:S03]  /*01c0*/  FADD R3, R3, 9.9999997473787516356e-06 ;  /* 0x3727c5ac03037421 */ /* 0x000fc60000000000 */
[----:B------:R-:W1:Y:S08]  /*01d0*/  MUFU.SQRT R12, R2 ;  /* 0x00000002000c7308 */ /* 0x000e700000002000 */
[----:B------:R-:W2:Y:S01]  /*01e0*/  MUFU.SQRT R13, R3 ;  /* 0x00000003000d7308 */ /* 0x000ea20000002000 */
[C---:B-1----:R-:W-:Y:S02]  /*01f0*/  FSETP.GT.AND P0, PT, R12.reuse, 8.50705917302346158658e+37, PT ;  /* 0x7e8000000c00780b */ /* 0x042fe40003f04000 */
[----:B------:R-:W-:-:S02]  /*0200*/  FSETP.GEU.AND P2, PT, R12, 1.175494350822287508e-38, PT ;  /* 0x008000000c00780b */ /* 0x000fc40003f4e000 */
[C---:B--2---:R-:W-:Y:S02]  /*0210*/  FSETP.GT.AND P1, PT, R13.reuse, 8.50705917302346158658e+37, PT ;  /* 0x7e8000000d00780b */ /* 0x044fe40003f24000 */
[----:B------:R-:W-:-:S07]  /*0220*/  FSETP.GEU.AND P3, PT, R13, 1.175494350822287508e-38, PT ;  /* 0x008000000d00780b */ /* 0x000fce0003f6e000 */
[----:B------:R-:W-:Y:S01]  /*0230*/  @P0 FMUL R12, R12, 0.25 ;  /* 0x3e8000000c0c0820 */ /* 0x000fe20000400000 */
[----:B------:R-:W-:-:S03]  /*0240*/  HFMA2.MMA R2, -RZ, RZ, 1.625, 0 ;  /* 0x3e800000ff027435 */ /* 0x000fc600000001ff */
[----:B------:R-:W-:Y:S01]  /*0250*/  @!P2 FMUL R12, R12, 16777216 ;  /* 0x4b8000000c0ca820 */ /* 0x000fe20000400000 */
[----:B------:R-:W-:-:S04]  /*0260*/  @P1 FMUL R13, R13, 0.25 ;  /* 0x3e8000000d0d1820 */ /* 0x000fc80000400000 */
[----:B------:R-:W-:Y:S01]  /*0270*/  @!P3 FMUL R13, R13, 16777216 ;  /* 0x4b8000000d0db820 */ /* 0x000fe20000400000 */
[----:B------:R-:W1:Y:S01]  /*0280*/  MUFU.RCP R12, R12 ;  /* 0x0000000c000c7308 */ /* 0x000e620000001000 */
[----:B------:R-:W-:-:S07]  /*0290*/  FSEL R3, R2, 1, P0 ;  /* 0x3f80000002037808 */ /* 0x000fce0000000000 */
[----:B------:R-:W2:Y:S01]  /*02a0*/  MUFU.RCP R13, R13 ;  /* 0x0000000d000d7308 */ /* 0x000ea20000001000 */
[----:B------:R-:W-:Y:S01]  /*02b0*/  FSEL R2, R2, 1, P1 ;  /* 0x3f80000002027808 */ /* 0x000fe20000800000 */
[----:B------:R-:W-:Y:S01]  /*02c0*/  @!P2 FMUL R3, R3, 16777216 ;  /* 0x4b8000000303a820 */ /* 0x000fe20000400000 */
[----:B---3--:R-:W-:-:S03]  /*02d0*/  FADD R5, R5, -R7 ;  /* 0x8000000705057221 */ /* 0x008fc60000000000 */
[----:B------:R-:W-:Y:S01]  /*02e0*/  @!P3 FMUL R2, R2, 16777216 ;  /* 0x4b8000000202b820 */ /* 0x000fe20000400000 */
[----:B------:R-:W-:Y:S01]  /*02f0*/  FADD R4, R4, -R6 ;  /* 0x8000000604047221 */ /* 0x000fe20000000000 */
[----:B-1----:R-:W-:Y:S02]  /*0300*/  FMUL R7, R12, R3 ;  /* 0x000000030c077220 */ /* 0x002fe40000400000 */
[----:B--2---:R-:W-:Y:S02]  /*0310*/  FMUL R6, R13, R2 ;  /* 0x000000020d067220 */ /* 0x004fe40000400000 */
[----:B------:R-:W1:Y:S01]  /*0320*/  LDC.64 R2, c[0x0][0x210] ;  /* 0x00008400ff027b82 */ /* 0x000e620000000a00 */
[----:B------:R-:W-:Y:S01]  /*0330*/  FMUL R7, R4, R7 ;  /* 0x0000000704077220 */ /* 0x000fe20000400000 */
[----:B------:R-:W-:-:S03]  /*0340*/  FMUL R6, R5, R6 ;  /* 0x0000000605067220 */ /* 0x000fc60000400000 */
[----:B----4-:R-:W-:Y:S01]  /*0350*/  FFMA R8, R8, R7, R10 ;  /* 0x0000000708087223 */ /* 0x010fe2000000000a */
[----:B------:R-:W-:-:S04]  /*0360*/  FFMA R9, R9, R6, R11 ;  /* 0x0000000609097223 */ /* 0x000fc8000000000b */
[----:B------:R-:W-:Y:S02]  /*0370*/  FSETP.GT.AND P0, PT, R8, RZ, PT ;  /* 0x000000ff0800720b */ /* 0x000fe40003f04000 */
[----:B------:R-:W-:-:S11]  /*0380*/  FSETP.GT.AND P1, PT, R9, RZ, PT ;  /* 0x000000ff0900720b */ /* 0x000fd60003f24000 */
[----:B------:R-:W-:Y:S01]  /*0390*/  @!P0 FMUL R8, R8, 0.20000000298023223877 ;  /* 0x3e4ccccd08088820 */ /* 0x000fe20000400000 */
[----:B-1----:R-:W-:-:S04]  /*03a0*/  IMAD.WIDE R2, R0, 0x4, R2 ;  /* 0x0000000400027825 */ /* 0x002fc800078e0202 */
[----:B------:R-:W-:-:S05]  /*03b0*/  @!P1 FMUL R9, R9, 0.20000000298023223877 ;  /* 0x3e4ccccd09099820 */ /* 0x000fca0000400000 */
[----:B------:R-:W-:Y:S01]  /*03c0*/  STG.E.64 desc[UR4][R2.64], R8 ;  /* 0x0000000802007986 */ /* 0x000fe2000c101b04 */
[----:B------:R-:W-:Y:S05]  /*03d0*/  EXIT ;  /* 0x000000000000794d */ /* 0x000fea0003800000 */
.L_x_0:
[----:B------:R-:W-:-:S00]  /*03e0*/  BRA `(.L_x_0) ;  /* 0xfffffffc00fc7947 */ /* 0x000fc0000383ffff */
[----:B------:R-:W-:-:S00]  /*03f0*/  NOP ;  /* 0x0000000000007918 */ /* 0x000fc00000000000 */
        /* <DEDUP_REMOVED lines=8> */
.L_x_1:


//--------------------- .nv.global.init           --------------------------
	.section	.nv.global.init,"aw",@progbits
.nv.global.init:
	.type		_$_str,@object
	.size		_$_str,(_$_str_$_2 - _$_str)
_$_str:
        /*0000*/ 	.byte	0x5f, 0x5f, 0x43, 0x55, 0x44, 0x41, 0x5f, 0x46, 0x54, 0x5a, 0x00
	.type		_$_str_$_2,@object
	.size		_$_str_$_2,(.L_1 - _$_str_$_2)
_$_str_$_2:
        /*000b*/ 	.byte	0x5f, 0x5f, 0x43, 0x55, 0x44, 0x41, 0x5f, 0x50, 0x52, 0x45, 0x43, 0x5f, 0x53, 0x51, 0x52, 0x54
        /*001b*/ 	.byte	0x00
.L_1:


//--------------------- .nv.constant0.triton_poi_fused__native_batch_norm_legit_no_training_leaky_relu_11 --------------------------
	.section	.nv.constant0.triton_poi_fused__native_batch_norm_legit_no_training_leaky_relu_11,"a",@progbits
	.sectionflags	@""
	.align	4
.nv.constant0.triton_poi_fused__native_batch_norm_legit_no_training_leaky_relu_11:
	.zero		580
